//
// Generated by NVIDIA NVVM Compiler
//
// Compiler Build ID: CL-36424714
// Cuda compilation tools, release 13.0, V13.0.88
// Based on NVVM 20.0.0
//

.version 9.0
.target sm_100
.address_size 64

.extern .shared .align 16 .b8 totalVec[];

.func  (.param .b32 func_retval0) _Z12kth_smallestIfjEKT_PS0_T0_S3_S3_(
	.param .b64 _Z12kth_smallestIfjEKT_PS0_T0_S3_S3__param_0,
	.param .b32 _Z12kth_smallestIfjEKT_PS0_T0_S3_S3__param_1,
	.param .b32 _Z12kth_smallestIfjEKT_PS0_T0_S3_S3__param_2,
	.param .b32 _Z12kth_smallestIfjEKT_PS0_T0_S3_S3__param_3
)
{
	.reg .pred 	%p<9>;
	.reg .b32 	%r<52>;
	.reg .b32 	%f<14>;
	.reg .b64 	%rd<3>;

	ld.param.u64 	%rd1, [_Z12kth_smallestIfjEKT_PS0_T0_S3_S3__param_0];
	ld.param.u32 	%r45, [_Z12kth_smallestIfjEKT_PS0_T0_S3_S3__param_1];
	ld.param.u32 	%r8, [_Z12kth_smallestIfjEKT_PS0_T0_S3_S3__param_2];
	ld.param.u32 	%r43, [_Z12kth_smallestIfjEKT_PS0_T0_S3_S3__param_3];
	cvta.to.shared.u64 	%rd2, %rd1;
	cvt.u32.u64 	%r1, %rd2;
	sub.s32 	%r28, %r8, %r45;
	add.s32 	%r30, %r28, 1;
	add.s32 	%r42, %r43, -1;
	setp.ge.u32 	%p1, %r42, %r30;
	mov.f32 	%f13, 0f4F000000;
	@%p1 bra 	$L__BB0_13;
$L__BB0_1:
	shl.b32 	%r31, %r45, 2;
	add.s32 	%r7, %r1, %r31;
$L__BB0_2:
	shl.b32 	%r32, %r8, 2;
	add.s32 	%r9, %r1, %r32;
	ld.shared.f32 	%f12, [%r9];
	add.s32 	%r10, %r8, -1;
	setp.gt.u32 	%p2, %r45, %r10;
	mov.u32 	%r18, %r45;
	@%p2 bra 	$L__BB0_8;
	mov.u32 	%r47, %r7;
	mov.u32 	%r48, %r45;
	mov.u32 	%r18, %r45;
$L__BB0_4:
	ld.shared.f32 	%f2, [%r47];
	setp.gtu.f32 	%p3, %f2, %f12;
	@%p3 bra 	$L__BB0_6;
	shl.b32 	%r33, %r18, 2;
	add.s32 	%r34, %r1, %r33;
	ld.shared.f32 	%f8, [%r34];
	st.shared.f32 	[%r34], %f2;
	st.shared.f32 	[%r47], %f8;
	add.s32 	%r18, %r18, 1;
$L__BB0_6:
	add.s32 	%r48, %r48, 1;
	add.s32 	%r47, %r47, 4;
	setp.le.u32 	%p4, %r48, %r10;
	@%p4 bra 	$L__BB0_4;
	ld.shared.f32 	%f12, [%r9];
$L__BB0_8:
	shl.b32 	%r35, %r18, 2;
	add.s32 	%r19, %r1, %r35;
	ld.shared.f32 	%f9, [%r19];
	st.shared.f32 	[%r19], %f12;
	st.shared.f32 	[%r9], %f9;
	sub.s32 	%r20, %r18, %r45;
	setp.ne.s32 	%p5, %r20, %r42;
	@%p5 bra 	$L__BB0_10;
	ld.shared.f32 	%f13, [%r19];
	bra.uni 	$L__BB0_13;
$L__BB0_10:
	setp.le.u32 	%p6, %r20, %r42;
	@%p6 bra 	$L__BB0_12;
	add.s32 	%r8, %r18, -1;
	sub.s32 	%r40, %r8, %r45;
	add.s32 	%r41, %r40, 1;
	setp.lt.u32 	%p8, %r42, %r41;
	@%p8 bra 	$L__BB0_2;
	bra.uni 	$L__BB0_13;
$L__BB0_12:
	add.s32 	%r22, %r18, 1;
	add.s32 	%r36, %r45, %r43;
	not.b32 	%r37, %r18;
	add.s32 	%r43, %r37, %r36;
	sub.s32 	%r38, %r8, %r22;
	add.s32 	%r39, %r38, 1;
	add.s32 	%r42, %r43, -1;
	setp.lt.u32 	%p7, %r42, %r39;
	mov.u32 	%r45, %r22;
	@%p7 bra 	$L__BB0_1;
$L__BB0_13:
	st.param.f32 	[func_retval0], %f13;
	ret;

}
	// .globl	_Z15medianfilt_cudaPf15medianfilt_args
.visible .entry _Z15medianfilt_cudaPf15medianfilt_args(
	.param .u64 .ptr .align 1 _Z15medianfilt_cudaPf15medianfilt_args_param_0,
	.param .align 8 .b8 _Z15medianfilt_cudaPf15medianfilt_args_param_1[48]
)
{
	.reg .pred 	%p<22>;
	.reg .b32 	%r<123>;
	.reg .b32 	%f<34>;
	.reg .b64 	%rd<73>;

	ld.param.u64 	%rd2, [_Z15medianfilt_cudaPf15medianfilt_args_param_0];
	ld.param.u64 	%rd3, [_Z15medianfilt_cudaPf15medianfilt_args_param_1+40];
	ld.param.v2.u32 	{%r44, %r45}, [_Z15medianfilt_cudaPf15medianfilt_args_param_1+32];
	ld.param.v2.u32 	{%r42, %r43}, [_Z15medianfilt_cudaPf15medianfilt_args_param_1+24];
	ld.param.v2.u32 	{%r40, %r41}, [_Z15medianfilt_cudaPf15medianfilt_args_param_1+16];
	ld.param.v2.u32 	{%r36, %r37}, [_Z15medianfilt_cudaPf15medianfilt_args_param_1];
	ld.param.v2.u32 	{%r38, %r39}, [_Z15medianfilt_cudaPf15medianfilt_args_param_1+8];
	cvta.to.global.u64 	%rd1, %rd3;
	mov.u32 	%r47, %tid.x;
	mov.u32 	%r48, %ctaid.x;
	mov.u32 	%r49, %ntid.x;
	mad.lo.s32 	%r8, %r48, %r49, %r47;
	mov.u32 	%r50, %tid.y;
	mov.u32 	%r51, %ctaid.y;
	mov.u32 	%r52, %ntid.y;
	mad.lo.s32 	%r53, %r51, %r52, %r50;
	mov.u32 	%r54, %tid.z;
	mov.u32 	%r55, %ctaid.z;
	mov.u32 	%r56, %ntid.z;
	mad.lo.s32 	%r57, %r55, %r56, %r54;
	mad.lo.s32 	%r58, %r52, %r54, %r50;
	mad.lo.s32 	%r11, %r58, %r49, %r47;
	setp.ge.u32 	%p1, %r8, %r36;
	setp.ge.u32 	%p2, %r53, %r37;
	or.pred  	%p3, %p1, %p2;
	setp.ge.u32 	%p4, %r57, %r38;
	or.pred  	%p5, %p3, %p4;
	@%p5 bra 	$L__BB1_20;
	mul.lo.s32 	%r12, %r11, %r45;
	setp.eq.s32 	%p6, %r41, 0;
	setp.eq.s32 	%p7, %r40, 0;
	or.pred  	%p8, %p6, %p7;
	setp.eq.s32 	%p9, %r39, 0;
	or.pred  	%p10, %p8, %p9;
	@%p10 bra 	$L__BB1_19;
	and.b32  	%r13, %r39, 15;
	add.s32 	%r14, %r13, -1;
	and.b32  	%r15, %r39, 7;
	add.s32 	%r16, %r15, -1;
	and.b32  	%r17, %r39, -16;
	and.b32  	%r18, %r39, 3;
	mov.b32 	%r117, 0;
$L__BB1_3:
	add.s32 	%r61, %r117, %r57;
	mul.lo.s32 	%r20, %r117, %r40;
	mad.lo.s32 	%r21, %r61, %r43, %r53;
	mov.b32 	%r118, 0;
$L__BB1_4:
	setp.lt.u32 	%p11, %r39, 16;
	add.s32 	%r63, %r118, %r20;
	add.s32 	%r64, %r21, %r118;
	mad.lo.s32 	%r23, %r64, %r42, %r8;
	mad.lo.s32 	%r24, %r63, %r39, %r12;
	mov.b32 	%r121, 0;
	@%p11 bra 	$L__BB1_7;
	mov.b32 	%r119, 0;
$L__BB1_6:
	.pragma "nounroll";
	add.s32 	%r66, %r23, %r119;
	mul.wide.u32 	%rd4, %r66, 4;
	add.s64 	%rd5, %rd1, %rd4;
	ld.global.f32 	%f1, [%rd5];
	add.s32 	%r67, %r24, %r119;
	shl.b32 	%r68, %r67, 2;
	mov.u32 	%r69, totalVec;
	add.s32 	%r70, %r69, %r68;
	st.shared.f32 	[%r70], %f1;
	add.s32 	%r71, %r66, 1;
	mul.wide.u32 	%rd6, %r71, 4;
	add.s64 	%rd7, %rd1, %rd6;
	ld.global.f32 	%f2, [%rd7];
	st.shared.f32 	[%r70+4], %f2;
	add.s32 	%r72, %r66, 2;
	mul.wide.u32 	%rd8, %r72, 4;
	add.s64 	%rd9, %rd1, %rd8;
	ld.global.f32 	%f3, [%rd9];
	st.shared.f32 	[%r70+8], %f3;
	add.s32 	%r73, %r66, 3;
	mul.wide.u32 	%rd10, %r73, 4;
	add.s64 	%rd11, %rd1, %rd10;
	ld.global.f32 	%f4, [%rd11];
	st.shared.f32 	[%r70+12], %f4;
	add.s32 	%r74, %r66, 4;
	mul.wide.u32 	%rd12, %r74, 4;
	add.s64 	%rd13, %rd1, %rd12;
	ld.global.f32 	%f5, [%rd13];
	st.shared.f32 	[%r70+16], %f5;
	add.s32 	%r75, %r66, 5;
	mul.wide.u32 	%rd14, %r75, 4;
	add.s64 	%rd15, %rd1, %rd14;
	ld.global.f32 	%f6, [%rd15];
	st.shared.f32 	[%r70+20], %f6;
	add.s32 	%r76, %r66, 6;
	mul.wide.u32 	%rd16, %r76, 4;
	add.s64 	%rd17, %rd1, %rd16;
	ld.global.f32 	%f7, [%rd17];
	st.shared.f32 	[%r70+24], %f7;
	add.s32 	%r77, %r66, 7;
	mul.wide.u32 	%rd18, %r77, 4;
	add.s64 	%rd19, %rd1, %rd18;
	ld.global.f32 	%f8, [%rd19];
	st.shared.f32 	[%r70+28], %f8;
	add.s32 	%r78, %r66, 8;
	mul.wide.u32 	%rd20, %r78, 4;
	add.s64 	%rd21, %rd1, %rd20;
	ld.global.f32 	%f9, [%rd21];
	st.shared.f32 	[%r70+32], %f9;
	add.s32 	%r79, %r66, 9;
	mul.wide.u32 	%rd22, %r79, 4;
	add.s64 	%rd23, %rd1, %rd22;
	ld.global.f32 	%f10, [%rd23];
	st.shared.f32 	[%r70+36], %f10;
	add.s32 	%r80, %r66, 10;
	mul.wide.u32 	%rd24, %r80, 4;
	add.s64 	%rd25, %rd1, %rd24;
	ld.global.f32 	%f11, [%rd25];
	st.shared.f32 	[%r70+40], %f11;
	add.s32 	%r81, %r66, 11;
	mul.wide.u32 	%rd26, %r81, 4;
	add.s64 	%rd27, %rd1, %rd26;
	ld.global.f32 	%f12, [%rd27];
	st.shared.f32 	[%r70+44], %f12;
	add.s32 	%r82, %r66, 12;
	mul.wide.u32 	%rd28, %r82, 4;
	add.s64 	%rd29, %rd1, %rd28;
	ld.global.f32 	%f13, [%rd29];
	st.shared.f32 	[%r70+48], %f13;
	add.s32 	%r83, %r66, 13;
	mul.wide.u32 	%rd30, %r83, 4;
	add.s64 	%rd31, %rd1, %rd30;
	ld.global.f32 	%f14, [%rd31];
	st.shared.f32 	[%r70+52], %f14;
	add.s32 	%r84, %r66, 14;
	mul.wide.u32 	%rd32, %r84, 4;
	add.s64 	%rd33, %rd1, %rd32;
	ld.global.f32 	%f15, [%rd33];
	st.shared.f32 	[%r70+56], %f15;
	add.s32 	%r85, %r66, 15;
	mul.wide.u32 	%rd34, %r85, 4;
	add.s64 	%rd35, %rd1, %rd34;
	ld.global.f32 	%f16, [%rd35];
	st.shared.f32 	[%r70+60], %f16;
	add.s32 	%r119, %r119, 16;
	setp.ne.s32 	%p12, %r119, %r17;
	mov.u32 	%r121, %r17;
	@%p12 bra 	$L__BB1_6;
$L__BB1_7:
	setp.eq.s32 	%p13, %r13, 0;
	@%p13 bra 	$L__BB1_17;
	setp.lt.u32 	%p14, %r14, 7;
	@%p14 bra 	$L__BB1_10;
	add.s32 	%r86, %r23, %r121;
	mul.wide.u32 	%rd36, %r86, 4;
	add.s64 	%rd37, %rd1, %rd36;
	ld.global.f32 	%f17, [%rd37];
	add.s32 	%r87, %r24, %r121;
	shl.b32 	%r88, %r87, 2;
	mov.u32 	%r89, totalVec;
	add.s32 	%r90, %r89, %r88;
	st.shared.f32 	[%r90], %f17;
	add.s32 	%r91, %r86, 1;
	mul.wide.u32 	%rd38, %r91, 4;
	add.s64 	%rd39, %rd1, %rd38;
	ld.global.f32 	%f18, [%rd39];
	st.shared.f32 	[%r90+4], %f18;
	add.s32 	%r92, %r86, 2;
	mul.wide.u32 	%rd40, %r92, 4;
	add.s64 	%rd41, %rd1, %rd40;
	ld.global.f32 	%f19, [%rd41];
	st.shared.f32 	[%r90+8], %f19;
	add.s32 	%r93, %r86, 3;
	mul.wide.u32 	%rd42, %r93, 4;
	add.s64 	%rd43, %rd1, %rd42;
	ld.global.f32 	%f20, [%rd43];
	st.shared.f32 	[%r90+12], %f20;
	add.s32 	%r94, %r86, 4;
	mul.wide.u32 	%rd44, %r94, 4;
	add.s64 	%rd45, %rd1, %rd44;
	ld.global.f32 	%f21, [%rd45];
	st.shared.f32 	[%r90+16], %f21;
	add.s32 	%r95, %r86, 5;
	mul.wide.u32 	%rd46, %r95, 4;
	add.s64 	%rd47, %rd1, %rd46;
	ld.global.f32 	%f22, [%rd47];
	st.shared.f32 	[%r90+20], %f22;
	add.s32 	%r96, %r86, 6;
	mul.wide.u32 	%rd48, %r96, 4;
	add.s64 	%rd49, %rd1, %rd48;
	ld.global.f32 	%f23, [%rd49];
	st.shared.f32 	[%r90+24], %f23;
	add.s32 	%r97, %r86, 7;
	mul.wide.u32 	%rd50, %r97, 4;
	add.s64 	%rd51, %rd1, %rd50;
	ld.global.f32 	%f24, [%rd51];
	st.shared.f32 	[%r90+28], %f24;
	add.s32 	%r121, %r121, 8;
$L__BB1_10:
	setp.eq.s32 	%p15, %r15, 0;
	@%p15 bra 	$L__BB1_17;
	setp.lt.u32 	%p16, %r16, 3;
	@%p16 bra 	$L__BB1_13;
	add.s32 	%r98, %r23, %r121;
	mul.wide.u32 	%rd52, %r98, 4;
	add.s64 	%rd53, %rd1, %rd52;
	ld.global.f32 	%f25, [%rd53];
	add.s32 	%r99, %r24, %r121;
	shl.b32 	%r100, %r99, 2;
	mov.u32 	%r101, totalVec;
	add.s32 	%r102, %r101, %r100;
	st.shared.f32 	[%r102], %f25;
	add.s32 	%r103, %r98, 1;
	mul.wide.u32 	%rd54, %r103, 4;
	add.s64 	%rd55, %rd1, %rd54;
	ld.global.f32 	%f26, [%rd55];
	st.shared.f32 	[%r102+4], %f26;
	add.s32 	%r104, %r98, 2;
	mul.wide.u32 	%rd56, %r104, 4;
	add.s64 	%rd57, %rd1, %rd56;
	ld.global.f32 	%f27, [%rd57];
	st.shared.f32 	[%r102+8], %f27;
	add.s32 	%r105, %r98, 3;
	mul.wide.u32 	%rd58, %r105, 4;
	add.s64 	%rd59, %rd1, %rd58;
	ld.global.f32 	%f28, [%rd59];
	st.shared.f32 	[%r102+12], %f28;
	add.s32 	%r121, %r121, 4;
$L__BB1_13:
	setp.eq.s32 	%p17, %r18, 0;
	@%p17 bra 	$L__BB1_17;
	setp.eq.s32 	%p18, %r18, 1;
	add.s32 	%r32, %r23, %r121;
	mul.wide.u32 	%rd60, %r32, 4;
	add.s64 	%rd61, %rd1, %rd60;
	ld.global.f32 	%f29, [%rd61];
	add.s32 	%r106, %r24, %r121;
	shl.b32 	%r107, %r106, 2;
	mov.u32 	%r108, totalVec;
	add.s32 	%r33, %r108, %r107;
	st.shared.f32 	[%r33], %f29;
	@%p18 bra 	$L__BB1_17;
	setp.eq.s32 	%p19, %r18, 2;
	add.s32 	%r109, %r32, 1;
	mul.wide.u32 	%rd62, %r109, 4;
	add.s64 	%rd63, %rd1, %rd62;
	ld.global.f32 	%f30, [%rd63];
	st.shared.f32 	[%r33+4], %f30;
	@%p19 bra 	$L__BB1_17;
	add.s32 	%r110, %r32, 2;
	mul.wide.u32 	%rd64, %r110, 4;
	add.s64 	%rd65, %rd1, %rd64;
	ld.global.f32 	%f31, [%rd65];
	st.shared.f32 	[%r33+8], %f31;
$L__BB1_17:
	add.s32 	%r118, %r118, 1;
	setp.ne.s32 	%p20, %r118, %r40;
	@%p20 bra 	$L__BB1_4;
	add.s32 	%r117, %r117, 1;
	setp.ne.s32 	%p21, %r117, %r41;
	@%p21 bra 	$L__BB1_3;
$L__BB1_19:
	add.s32 	%r111, %r45, -1;
	shr.u32 	%r112, %r111, 1;
	add.s32 	%r113, %r112, 1;
	mul.wide.u32 	%rd66, %r12, 4;
	mov.u32 	%r114, totalVec;
	cvt.u64.u32 	%rd67, %r114;
	cvta.shared.u64 	%rd68, %rd67;
	add.s64 	%rd69, %rd68, %rd66;
	{ // callseq 0, 0
	.param .b64 param0;
	st.param.b64 	[param0], %rd69;
	.param .b32 param1;
	st.param.b32 	[param1], 0;
	.param .b32 param2;
	st.param.b32 	[param2], %r111;
	.param .b32 param3;
	st.param.b32 	[param3], %r113;
	.param .b32 retval0;
	call.uni (retval0), 
	_Z12kth_smallestIfjEKT_PS0_T0_S3_S3_, 
	(
	param0, 
	param1, 
	param2, 
	param3
	);
	ld.param.f32 	%f32, [retval0];
	} // callseq 0
	mad.lo.s32 	%r115, %r37, %r57, %r53;
	mad.lo.s32 	%r116, %r115, %r36, %r8;
	cvta.to.global.u64 	%rd70, %rd2;
	mul.wide.u32 	%rd71, %r116, 4;
	add.s64 	%rd72, %rd70, %rd71;
	st.global.f32 	[%rd72], %f32;
$L__BB1_20:
	ret;

}


// ===== COMPILED SASS (sm_100) =====

	.target	sm_100

	.elftype	@"ET_EXEC"


//--------------------- .note.nv.tkinfo           --------------------------
	.section	.note.nv.tkinfo,"",@"SHT_NOTE"
	.sectionflags	@"SHF_NOTE_NV_TKINFO"
	.tkinfo
        /*0018*/ 	.word	0x00000002
        /*0030*/ 	.string	""
        /*0030*/ 	.string	"ptxas"
        /*0030*/ 	.string	"Cuda compilation tools, release 13.0, V13.0.88"
        /*0030*/ 	.string	"Build cuda_13.0.r13.0/compiler.36424714_0"
        /*0030*/ 	.string	"-arch sm_100 -m 64 "



//--------------------- .note.nv.cuinfo           --------------------------
	.section	.note.nv.cuinfo,"",@"SHT_NOTE"
	.sectionflags	@"SHF_NOTE_NV_CUINFO"
        /*0018*/ 	.short	0x0002
        /*001a*/ 	.short	0x0064
        /*001c*/ 	.short	0x0082
	.zero		2


//--------------------- .nv.info                  --------------------------
	.section	.nv.info,"",@"SHT_CUDA_INFO"
	.align	4


	//----- nvinfo : EIATTR_REGCOUNT
	.align		4
        /*0000*/ 	.byte	0x04, 0x2f
        /*0002*/ 	.short	(.L_1 - .L_0)
	.align		4
.L_0:
        /*0004*/ 	.word	index@(_Z15medianfilt_cudaPf15medianfilt_args)
        /*0008*/ 	.word	0x00000020


	//----- nvinfo : EIATTR_FRAME_SIZE
	.align		4
.L_1:
        /*000c*/ 	.byte	0x04, 0x11
        /*000e*/ 	.short	(.L_3 - .L_2)
	.align		4
.L_2:
        /*0010*/ 	.word	index@($_Z15medianfilt_cudaPf15medianfilt_args$_Z12kth_smallestIfjEKT_PS0_T0_S3_S3_)
        /*0014*/ 	.word	0x00000000


	//----- nvinfo : EIATTR_FRAME_SIZE
	.align		4
.L_3:
        /*0018*/ 	.byte	0x04, 0x11
        /*001a*/ 	.short	(.L_5 - .L_4)
	.align		4
.L_4:
        /*001c*/ 	.word	index@(_Z15medianfilt_cudaPf15medianfilt_args)
        /*0020*/ 	.word	0x00000000


	//----- nvinfo : EIATTR_MIN_STACK_SIZE
	.align		4
.L_5:
        /*0024*/ 	.byte	0x04, 0x12
        /*0026*/ 	.short	(.L_7 - .L_6)
	.align		4
.L_6:
        /*0028*/ 	.word	index@(_Z15medianfilt_cudaPf15medianfilt_args)
        /*002c*/ 	.word	0x00000000
.L_7:


//--------------------- .nv.compat                --------------------------
	.section	.nv.compat,"",@"SHT_CUDA_COMPAT_INFO"
	.align	4
        /*0000*/ 	.byte	0x02, 0x09, 0x00, 0x00, 0x02, 0x02, 0x01, 0x00, 0x02, 0x05, 0x05, 0x00, 0x03, 0x07, 0x01, 0x01
        /*0010*/ 	.byte	0x02, 0x03, 0x00, 0x00, 0x02, 0x06, 0x01, 0x00, 0x04, 0x0b, 0x08, 0x00, 0x09, 0x00, 0x00, 0x00
        /*0020*/ 	.byte	0x00, 0x00, 0x00, 0x00


//--------------------- .nv.info._Z15medianfilt_cudaPf15medianfilt_args --------------------------
	.section	.nv.info._Z15medianfilt_cudaPf15medianfilt_args,"",@"SHT_CUDA_INFO"
	.sectionflags	@""
	.align	4


	//----- nvinfo : EIATTR_CUDA_API_VERSION
	.align		4
        /*0000*/ 	.byte	0x04, 0x37
        /*0002*/ 	.short	(.L_9 - .L_8)
.L_8:
        /*0004*/ 	.word	0x00000082


	//----- nvinfo : EIATTR_KPARAM_INFO
	.align		4
.L_9:
        /*0008*/ 	.byte	0x04, 0x17
        /*000a*/ 	.short	(.L_11 - .L_10)
.L_10:
        /*000c*/ 	.word	0x00000000
        /*0010*/ 	.short	0x0001
        /*0012*/ 	.short	0x0008
        /*0014*/ 	.byte	0x00, 0xf0, 0xc1, 0x00


	//----- nvinfo : EIATTR_KPARAM_INFO
	.align		4
.L_11:
        /*0018*/ 	.byte	0x04, 0x17
        /*001a*/ 	.short	(.L_13 - .L_12)
.L_12:
        /*001c*/ 	.word	0x00000000
        /*0020*/ 	.short	0x0000
        /*0022*/ 	.short	0x0000
        /*0024*/ 	.byte	0x00, 0xf5, 0x21, 0x00


	//----- nvinfo : EIATTR_SPARSE_MMA_MASK
	.align		4
.L_13:
        /*0028*/ 	.byte	0x03, 0x50
        /*002a*/ 	.short	0x0000


	//----- nvinfo : EIATTR_MAXREG_COUNT
	.align		4
        /*002c*/ 	.byte	0x03, 0x1b
        /*002e*/ 	.short	0x00ff


	//----- nvinfo : EIATTR_MERCURY_ISA_VERSION
	.align		4
        /*0030*/ 	.byte	0x03, 0x5f
        /*0032*/ 	.short	0x0101


	//----- nvinfo : EIATTR_VRC_CTA_INIT_COUNT
	.align		4
        /*0034*/ 	.byte	0x02, 0x4a
	.zero		1
	.zero		1


	//----- nvinfo : EIATTR_EXIT_INSTR_OFFSETS
	.align		4
        /*0038*/ 	.byte	0x04, 0x1c
        /*003a*/ 	.short	(.L_15 - .L_14)


	//   ....[0]....
.L_14:
        /*003c*/ 	.word	0x00000120


	//   ....[1]....
        /*0040*/ 	.word	0x00000f50


	//----- nvinfo : EIATTR_CRS_STACK_SIZE
	.align		4
.L_15:
        /*0044*/ 	.byte	0x04, 0x1e
        /*0046*/ 	.short	(.L_17 - .L_16)
.L_16:
        /*0048*/ 	.word	0x00000000


	//----- nvinfo : EIATTR_CBANK_PARAM_SIZE
	.align		4
.L_17:
        /*004c*/ 	.byte	0x03, 0x19
        /*004e*/ 	.short	0x0038


	//----- nvinfo : EIATTR_PARAM_CBANK
	.align		4
        /*0050*/ 	.byte	0x04, 0x0a
        /*0052*/ 	.short	(.L_19 - .L_18)
	.align		4
.L_18:
        /*0054*/ 	.word	index@(.nv.constant0._Z15medianfilt_cudaPf15medianfilt_args)
        /*0058*/ 	.short	0x0380
        /*005a*/ 	.short	0x0038


	//----- nvinfo : EIATTR_SW_WAR
	.align		4
.L_19:
        /*005c*/ 	.byte	0x04, 0x36
        /*005e*/ 	.short	(.L_21 - .L_20)
.L_20:
        /*0060*/ 	.word	0x00000008
.L_21:


//--------------------- .nv.callgraph             --------------------------
	.section	.nv.callgraph,"",@"SHT_CUDA_CALLGRAPH"
	.align	4
	.sectionentsize	8
	.align		4
        /*0000*/ 	.word	0x00000000
	.align		4
        /*0004*/ 	.word	0xffffffff
	.align		4
        /*0008*/ 	.word	0x00000000
	.align		4
        /*000c*/ 	.word	0xfffffffe
	.align		4
        /*0010*/ 	.word	0x00000000
	.align		4
        /*0014*/ 	.word	0xfffffffd
	.align		4
        /*0018*/ 	.word	0x00000000
	.align		4
        /*001c*/ 	.word	0xfffffffc


//--------------------- .text._Z15medianfilt_cudaPf15medianfilt_args --------------------------
	.section	.text._Z15medianfilt_cudaPf15medianfilt_args,"ax",@progbits
	.align	128
        .global         _Z15medianfilt_cudaPf15medianfilt_args
        .type           _Z15medianfilt_cudaPf15medianfilt_args,@function
        .size           _Z15medianfilt_cudaPf15medianfilt_args,(.L_x_20 - _Z15medianfilt_cudaPf15medianfilt_args)
        .other          _Z15medianfilt_cudaPf15medianfilt_args,@"STO_CUDA_ENTRY STV_DEFAULT"
_Z15medianfilt_cudaPf15medianfilt_args:
.text._Z15medianfilt_cudaPf15medianfilt_args:
[----:B------:R-:W-:Y:S01]  /*0000*/  LDC R1, c[0x0][0x37c] ;  /* 0x0000df00ff017b82 */ /* 0x000fe20000000800 */
[----:B------:R-:W0:Y:S07]  /*0010*/  S2R R4, SR_TID.Y ;  /* 0x0000000000047919 */ /* 0x000e2e0000002200 */
[----:B------:R-:W1:Y:S01]  /*0020*/  LDC R6, c[0x0][0x360] ;  /* 0x0000d800ff067b82 */ /* 0x000e620000000800 */
[----:B------:R-:W2:Y:S01]  /*0030*/  LDCU.64 UR8, c[0x0][0x388] ;  /* 0x00007100ff0877ac */ /* 0x000ea20008000a00 */
[----:B------:R-:W1:Y:S01]  /*0040*/  S2R R5, SR_TID.X ;  /* 0x0000000000057919 */ /* 0x000e620000002100 */
[----:B------:R-:W3:Y:S01]  /*0050*/  LDCU UR7, c[0x0][0x390] ;  /* 0x00007200ff0777ac */ /* 0x000ee20008000800 */
[----:B------:R-:W4:Y:S04]  /*0060*/  S2R R8, SR_TID.Z ;  /* 0x0000000000087919 */ /* 0x000f280000002300 */
[----:B------:R-:W0:Y:S08]  /*0070*/  S2UR UR5, SR_CTAID.Y ;  /* 0x00000000000579c3 */ /* 0x000e300000002600 */
[----:B------:R-:W0:Y:S08]  /*0080*/  LDC R7, c[0x0][0x364] ;  /* 0x0000d900ff077b82 */ /* 0x000e300000000800 */
[----:B------:R-:W1:Y:S08]  /*0090*/  S2UR UR4, SR_CTAID.X ;  /* 0x00000000000479c3 */ /* 0x000e700000002500 */
[----:B------:R-:W4:Y:S08]  /*00a0*/  S2UR UR6, SR_CTAID.Z ;  /* 0x00000000000679c3 */ /* 0x000f300000002700 */
[----:B------:R-:W4:Y:S01]  /*00b0*/  LDC R3, c[0x0][0x368] ;  /* 0x0000da00ff037b82 */ /* 0x000f220000000800 */
[----:B0-----:R-:W-:-:S05]  /*00c0*/  IMAD R0, R7, UR5, R4 ;  /* 0x0000000507007c24 */ /* 0x001fca000f8e0204 */
[----:B--2---:R-:W-:Y:S01]  /*00d0*/  ISETP.GE.U32.AND P0, PT, R0, UR9, PT ;  /* 0x0000000900007c0c */ /* 0x004fe2000bf06070 */
[----:B-1----:R-:W-:-:S05]  /*00e0*/  IMAD R2, R6, UR4, R5 ;  /* 0x0000000406027c24 */ /* 0x002fca000f8e0205 */
[----:B------:R-:W-:Y:S01]  /*00f0*/  ISETP.GE.U32.OR P0, PT, R2, UR8, P0 ;  /* 0x0000000802007c0c */ /* 0x000fe20008706470 */
[----:B----4-:R-:W-:-:S05]  /*0100*/  IMAD R3, R3, UR6, R8 ;  /* 0x0000000603037c24 */ /* 0x010fca000f8e0208 */
[----:B---3--:R-:W-:-:S13]  /*0110*/  ISETP.GE.U32.OR P0, PT, R3, UR7, P0 ;  /* 0x0000000703007c0c */ /* 0x008fda0008706470 */
[----:B------:R-:W-:Y:S05]  /*0120*/  @P0 EXIT ;  /* 0x000000000000094d */ /* 0x000fea0003800000 */
[----:B------:R-:W0:Y:S01]  /*0130*/  LDCU.64 UR6, c[0x0][0x398] ;  /* 0x00007300ff0677ac */ /* 0x000e220008000a00 */
[----:B------:R-:W1:Y:S01]  /*0140*/  LDC R9, c[0x0][0x394] ;  /* 0x0000e500ff097b82 */ /* 0x000e620000000800 */
[----:B------:R-:W-:Y:S01]  /*0150*/  IMAD R4, R7, R8, R4 ;  /* 0x0000000807047224 */ /* 0x000fe200078e0204 */
[----:B------:R-:W2:Y:S03]  /*0160*/  LDCU UR4, c[0x0][0x3ac] ;  /* 0x00007580ff0477ac */ /* 0x000ea60008000800 */
[----:B------:R-:W-:Y:S01]  /*0170*/  IMAD R4, R4, R6, R5 ;  /* 0x0000000604047224 */ /* 0x000fe200078e0205 */
[----:B------:R-:W3:Y:S01]  /*0180*/  LDCU.64 UR10, c[0x0][0x358] ;  /* 0x00006b00ff0a77ac */ /* 0x000ee20008000a00 */
[----:B0-----:R-:W-:-:S04]  /*0190*/  ISETP.NE.AND P0, PT, RZ, UR6, PT ;  /* 0x00000006ff007c0c */ /* 0x001fc8000bf05270 */
[----:B------:R-:W-:Y:S01]  /*01a0*/  ISETP.EQ.OR P0, PT, RZ, UR7, !P0 ;  /* 0x00000007ff007c0c */ /* 0x000fe2000c702670 */
[----:B--2---:R-:W-:-:S03]  /*01b0*/  IMAD R4, R4, UR4, RZ ;  /* 0x0000000404047c24 */ /* 0x004fc6000f8e02ff */
[----:B-1----:R-:W-:-:S13]  /*01c0*/  ISETP.EQ.OR P0, PT, R9, RZ, P0 ;  /* 0x000000ff0900720c */ /* 0x002fda0000702670 */
[----:B---3--:R-:W-:Y:S05]  /*01d0*/  @P0 BRA `(.L_x_0) ;  /* 0x0000000c00140947 */ /* 0x008fea0003800000 */
[C---:B------:R-:W-:Y:S01]  /*01e0*/  LOP3.LUT R6, R9.reuse, 0x7, RZ, 0xc0, !PT ;  /* 0x0000000709067812 */ /* 0x040fe200078ec0ff */
[----:B------:R-:W-:Y:S01]  /*01f0*/  UMOV UR4, URZ ;  /* 0x000000ff00047c82 */ /* 0x000fe20008000000 */
[----:B------:R-:W-:-:S03]  /*0200*/  LOP3.LUT R5, R9, 0xf, RZ, 0xc0, !PT ;  /* 0x0000000f09057812 */ /* 0x000fc600078ec0ff */
[----:B------:R-:W-:Y:S01]  /*0210*/  VIADD R8, R6, 0xffffffff ;  /* 0xffffffff06087836 */ /* 0x000fe20000000000 */
[----:B------:R-:W-:-:S04]  /*0220*/  IADD3 R7, PT, PT, R5, -0x1, RZ ;  /* 0xffffffff05077810 */ /* 0x000fc80007ffe0ff */
[----:B------:R-:W-:Y:S02]  /*0230*/  ISETP.GE.U32.AND P0, PT, R7, 0x7, PT ;  /* 0x000000070700780c */ /* 0x000fe40003f06070 */
[----:B------:R-:W-:Y:S02]  /*0240*/  ISETP.GE.U32.AND P1, PT, R8, 0x3, PT ;  /* 0x000000030800780c */ /* 0x000fe40003f26070 */
[C---:B------:R-:W-:Y:S02]  /*0250*/  LOP3.LUT R7, R9.reuse, 0xfffffff0, RZ, 0xc0, !PT ;  /* 0xfffffff009077812 */ /* 0x040fe400078ec0ff */
[----:B------:R-:W-:-:S09]  /*0260*/  LOP3.LUT R8, R9, 0x3, RZ, 0xc0, !PT ;  /* 0x0000000309087812 */ /* 0x000fd200078ec0ff */
.L_x_7:
[----:B0-----:R-:W0:Y:S01]  /*0270*/  LDCU UR5, c[0x0][0x3a4] ;  /* 0x00007480ff0577ac */ /* 0x001e220008000800 */
[----:B------:R-:W-:Y:S01]  /*0280*/  IADD3 R9, PT, PT, R3, UR4, RZ ;  /* 0x0000000403097c10 */ /* 0x000fe2000fffe0ff */
[----:B-1----:R-:W1:Y:S01]  /*0290*/  LDCU UR6, c[0x0][0x39c] ;  /* 0x00007380ff0677ac */ /* 0x002e620008000800 */
[----:B------:R-:W-:Y:S01]  /*02a0*/  UMOV UR8, UR4 ;  /* 0x0000000400087c82 */ /* 0x000fe20008000000 */
[----:B------:R-:W-:Y:S02]  /*02b0*/  UIADD3 UR4, UPT, UPT, UR4, 0x1, URZ ;  /* 0x0000000104047890 */ /* 0x000fe4000fffe0ff */
[----:B0-----:R-:W-:Y:S01]  /*02c0*/  IMAD R9, R9, UR5, R0 ;  /* 0x0000000509097c24 */ /* 0x001fe2000f8e0200 */
[----:B------:R-:W-:Y:S01]  /*02d0*/  UMOV UR5, URZ ;  /* 0x000000ff00057c82 */ /* 0x000fe20008000000 */
[----:B-123--:R-:W-:-:S11]  /*02e0*/  UISETP.NE.AND UP0, UPT, UR4, UR6, UPT ;  /* 0x000000060400728c */ /* 0x00efd6000bf05270 */
.L_x_6:
[----:B0-----:R-:W0:Y:S01]  /*02f0*/  LDC R13, c[0x0][0x394] ;  /* 0x0000e500ff0d7b82 */ /* 0x001e220000000800 */
[----:B-1----:R-:W1:Y:S01]  /*0300*/  LDCU UR9, c[0x0][0x398] ;  /* 0x00007300ff0977ac */ /* 0x002e620008000800 */
[----:B------:R-:W-:Y:S02]  /*0310*/  VIADD R11, R9, UR5 ;  /* 0x00000005090b7c36 */ /* 0x000fe40008000000 */
[----:B------:R-:W-:Y:S01]  /*0320*/  HFMA2 R22, -RZ, RZ, 0, 0 ;  /* 0x00000000ff167431 */ /* 0x000fe200000001ff */
[----:B--2---:R-:W2:Y:S01]  /*0330*/  LDCU UR7, c[0x0][0x3a0] ;  /* 0x00007400ff0777ac */ /* 0x004ea20008000800 */
[----:B-1----:R-:W-:Y:S02]  /*0340*/  UIMAD UR6, UR8, UR9, UR5 ;  /* 0x00000009080672a4 */ /* 0x002fe4000f8e0205 */
[----:B------:R-:W-:Y:S01]  /*0350*/  UIADD3 UR5, UPT, UPT, UR5, 0x1, URZ ;  /* 0x0000000105057890 */ /* 0x000fe2000fffe0ff */
[----:B--23--:R-:W-:Y:S01]  /*0360*/  IMAD R10, R11, UR7, R2 ;  /* 0x000000070b0a7c24 */ /* 0x00cfe2000f8e0202 */
[----:B0-----:R-:W-:-:S02]  /*0370*/  ISETP.GE.U32.AND P2, PT, R13, 0x10, PT ;  /* 0x000000100d00780c */ /* 0x001fc40003f46070 */
[----:B------:R-:W-:Y:S01]  /*0380*/  UISETP.NE.AND UP1, UPT, UR5, UR9, UPT ;  /* 0x000000090500728c */ /* 0x000fe2000bf25270 */
[----:B------:R-:W-:-:S10]  /*0390*/  IMAD R11, R13, UR6, R4 ;  /* 0x000000060d0b7c24 */ /* 0x000fd4000f8e0204 */
[----:B------:R-:W-:Y:S05]  /*03a0*/  @!P2 BRA `(.L_x_1) ;  /* 0x00000004002ca947 */ /* 0x000fea0003800000 */
[----:B------:R-:W0:Y:S01]  /*03b0*/  S2UR UR7, SR_CgaCtaId ;  /* 0x00000000000779c3 */ /* 0x000e220000008800 */
[----:B------:R-:W-:Y:S02]  /*03c0*/  UMOV UR6, 0x400 ;  /* 0x0000040000067882 */ /* 0x000fe40000000000 */
[----:B0-----:R-:W-:-:S03]  /*03d0*/  ULEA UR7, UR7, UR6, 0x18 ;  /* 0x0000000607077291 */ /* 0x001fc6000f8ec0ff */
[----:B------:R-:W-:-:S09]  /*03e0*/  UMOV UR6, URZ ;  /* 0x000000ff00067c82 */ /* 0x000fd20008000000 */
.L_x_2:
[----:B0-----:R-:W0:Y:S01]  /*03f0*/  LDC.64 R12, c[0x0][0x3b0] ;  /* 0x0000ec00ff0c7b82 */ /* 0x001e220000000a00 */
[----:B------:R-:W-:-:S05]  /*0400*/  VIADD R21, R10, UR6 ;  /* 0x000000060a157c36 */ /* 0x000fca0008000000 */
[C---:B------:R-:W-:Y:S01]  /*0410*/  IADD3 R17, PT, PT, R21.reuse, 0x1, RZ ;  /* 0x0000000115117810 */ /* 0x040fe20007ffe0ff */
[C---:B------:R-:W-:Y:S02]  /*0420*/  VIADD R23, R21.reuse, 0x2 ;  /* 0x0000000215177836 */ /* 0x040fe40000000000 */
[C---:B------:R-:W-:Y:S01]  /*0430*/  VIADD R25, R21.reuse, 0x4 ;  /* 0x0000000415197836 */ /* 0x040fe20000000000 */
[----:B------:R-:W-:Y:S01]  /*0440*/  IADD3 R15, PT, PT, R21, 0x3, RZ ;  /* 0x00000003150f7810 */ /* 0x000fe20007ffe0ff */
[----:B0-----:R-:W-:-:S04]  /*0450*/  IMAD.WIDE.U32 R16, R17, 0x4, R12 ;  /* 0x0000000411107825 */ /* 0x001fc800078e000c */
[--C-:B------:R-:W-:Y:S01]  /*0460*/  IMAD.WIDE.U32 R18, R21, 0x4, R12.reuse ;  /* 0x0000000415127825 */ /* 0x100fe200078e000c */
[----:B------:R0:W2:Y:S04]  /*0470*/  LDG.E R27, desc[UR10][R16.64] ;  /* 0x0000000a101b7981 */ /* 0x0000a8000c1e1900 */
[----:B------:R1:W3:Y:S01]  /*0480*/  LDG.E R28, desc[UR10][R18.64] ;  /* 0x0000000a121c7981 */ /* 0x0002e2000c1e1900 */
[----:B------:R-:W-:-:S04]  /*0490*/  IMAD.WIDE.U32 R22, R23, 0x4, R12 ;  /* 0x0000000417167825 */ /* 0x000fc800078e000c */
[--C-:B------:R-:W-:Y:S02]  /*04a0*/  IMAD.WIDE.U32 R24, R25, 0x4, R12.reuse ;  /* 0x0000000419187825 */ /* 0x100fe400078e000c */
[----:B------:R-:W4:Y:S02]  /*04b0*/  LDG.E R22, desc[UR10][R22.64] ;  /* 0x0000000a16167981 */ /* 0x000f24000c1e1900 */
[----:B------:R-:W-:Y:S02]  /*04c0*/  IMAD.WIDE.U32 R14, R15, 0x4, R12 ;  /* 0x000000040f0e7825 */ /* 0x000fe400078e000c */
[----:B------:R-:W5:Y:S04]  /*04d0*/  LDG.E R29, desc[UR10][R24.64] ;  /* 0x0000000a181d7981 */ /* 0x000f68000c1e1900 */
[----:B------:R1:W4:Y:S01]  /*04e0*/  LDG.E R20, desc[UR10][R14.64] ;  /* 0x0000000a0e147981 */ /* 0x000322000c1e1900 */
[C---:B0-----:R-:W-:Y:S01]  /*04f0*/  VIADD R17, R21.reuse, 0x6 ;  /* 0x0000000615117836 */ /* 0x041fe20000000000 */
[----:B-1----:R-:W-:-:S02]  /*0500*/  IADD3 R18, PT, PT, R21, 0x5, RZ ;  /* 0x0000000515127810 */ /* 0x002fc40007ffe0ff */
[----:B------:R-:W-:Y:S01]  /*0510*/  IADD3 R19, PT, PT, R11, UR6, RZ ;  /* 0x000000060b137c10 */ /* 0x000fe2000fffe0ff */
[----:B------:R-:W-:-:S03]  /*0520*/  IMAD.WIDE.U32 R16, R17, 0x4, R12 ;  /* 0x0000000411107825 */ /* 0x000fc600078e000c */
[----:B------:R-:W-:Y:S01]  /*0530*/  LEA R19, R19, UR7, 0x2 ;  /* 0x0000000713137c11 */ /* 0x000fe2000f8e10ff */
[----:B------:R-:W-:Y:S01]  /*0540*/  IMAD.WIDE.U32 R14, R18, 0x4, R12 ;  /* 0x00000004120e7825 */ /* 0x000fe200078e000c */
[----:B------:R0:W4:Y:S03]  /*0550*/  LDG.E R23, desc[UR10][R16.64] ;  /* 0x0000000a10177981 */ /* 0x000126000c1e1900 */
[C---:B------:R-:W-:Y:S01]  /*0560*/  VIADD R26, R21.reuse, 0x7 ;  /* 0x00000007151a7836 */ /* 0x040fe20000000000 */
[----:B------:R1:W4:Y:S01]  /*0570*/  LDG.E R18, desc[UR10][R14.64] ;  /* 0x0000000a0e127981 */ /* 0x000322000c1e1900 */
[C---:B------:R-:W-:Y:S01]  /*0580*/  VIADD R25, R21.reuse, 0x9 ;  /* 0x0000000915197836 */ /* 0x040fe20000000000 */
[----:B0-----:R-:W-:-:S03]  /*0590*/  IADD3 R17, PT, PT, R21, 0x8, RZ ;  /* 0x0000000815117810 */ /* 0x001fc60007ffe0ff */
[----:B------:R-:W-:-:S04]  /*05a0*/  IMAD.WIDE.U32 R24, R25, 0x4, R12 ;  /* 0x0000000419187825 */ /* 0x000fc800078e000c */
[--C-:B-1----:R-:W-:Y:S02]  /*05b0*/  IMAD.WIDE.U32 R14, R26, 0x4, R12.reuse ;  /* 0x000000041a0e7825 */ /* 0x102fe400078e000c */
[----:B------:R0:W4:Y:S02]  /*05c0*/  LDG.E R24, desc[UR10][R24.64] ;  /* 0x0000000a18187981 */ /* 0x000124000c1e1900 */
[----:B0-----:R-:W-:Y:S02]  /*05d0*/  IADD3 R25, PT, PT, R21, 0xc, RZ ;  /* 0x0000000c15197810 */ /* 0x001fe40007ffe0ff */
[----:B--2---:R0:W-:Y:S04]  /*05e0*/  STS [R19+0x4], R27 ;  /* 0x0000041b13007388 */ /* 0x0041e80000000800 */
[----:B---3--:R1:W-:Y:S01]  /*05f0*/  STS [R19], R28 ;  /* 0x0000001c13007388 */ /* 0x0083e20000000800 */
[----:B0-----:R-:W-:Y:S01]  /*0600*/  IMAD.WIDE.U32 R26, R17, 0x4, R12 ;  /* 0x00000004111a7825 */ /* 0x001fe200078e000c */
[----:B------:R-:W-:-:S02]  /*0610*/  IADD3 R17, PT, PT, R21, 0xa, RZ ;  /* 0x0000000a15117810 */ /* 0x000fc40007ffe0ff */
[----:B-1----:R0:W2:Y:S03]  /*0620*/  LDG.E R28, desc[UR10][R14.64] ;  /* 0x0000000a0e1c7981 */ /* 0x0020a6000c1e1900 */
[----:B------:R-:W-:Y:S01]  /*0630*/  IMAD.WIDE.U32 R16, R17, 0x4, R12 ;  /* 0x0000000411107825 */ /* 0x000fe200078e000c */
[----:B-----5:R1:W-:Y:S04]  /*0640*/  STS [R19+0x10], R29 ;  /* 0x0000101d13007388 */ /* 0x0203e80000000800 */
[----:B----4-:R3:W-:Y:S01]  /*0650*/  STS [R19+0x8], R22 ;  /* 0x0000081613007388 */ /* 0x0107e20000000800 */
[----:B0-----:R-:W-:-:S03]  /*0660*/  VIADD R15, R21, 0xb ;  /* 0x0000000b150f7836 */ /* 0x001fc60000000000 */
[----:B------:R0:W-:Y:S01]  /*0670*/  STS [R19+0xc], R20 ;  /* 0x00000c1413007388 */ /* 0x0001e20000000800 */
[----:B------:R-:W-:-:S03]  /*0680*/  IMAD.WIDE.U32 R14, R15, 0x4, R12 ;  /* 0x000000040f0e7825 */ /* 0x000fc600078e000c */
[----:B------:R-:W4:Y:S01]  /*0690*/  LDG.E R26, desc[UR10][R26.64] ;  /* 0x0000000a1a1a7981 */ /* 0x000f22000c1e1900 */
[----:B-1----:R-:W-:-:S03]  /*06a0*/  VIADD R29, R21, 0xd ;  /* 0x0000000d151d7836 */ /* 0x002fc60000000000 */
[----:B---3--:R1:W3:Y:S01]  /*06b0*/  LDG.E R22, desc[UR10][R16.64] ;  /* 0x0000000a10167981 */ /* 0x0082e2000c1e1900 */
[----:B0-----:R-:W-:Y:S01]  /*06c0*/  IADD3 R20, PT, PT, R21, 0xe, RZ ;  /* 0x0000000e15147810 */ /* 0x001fe20007ffe0ff */
[--C-:B-1----:R-:W-:Y:S02]  /*06d0*/  IMAD.WIDE.U32 R16, R25, 0x4, R12.reuse ;  /* 0x0000000419107825 */ /* 0x102fe400078e000c */
[----:B------:R0:W5:Y:S04]  /*06e0*/  LDG.E R25, desc[UR10][R14.64] ;  /* 0x0000000a0e197981 */ /* 0x000168000c1e1900 */
[----:B------:R-:W5:Y:S01]  /*06f0*/  LDG.E R27, desc[UR10][R16.64] ;  /* 0x0000000a101b7981 */ /* 0x000f62000c1e1900 */
[----:B0-----:R-:W-:-:S04]  /*0700*/  IMAD.WIDE.U32 R14, R29, 0x4, R12 ;  /* 0x000000041d0e7825 */ /* 0x001fc800078e000c */
[----:B------:R-:W-:Y:S02]  /*0710*/  VIADD R29, R21, 0xf ;  /* 0x0000000f151d7836 */ /* 0x000fe40000000000 */
[--C-:B------:R-:W-:Y:S01]  /*0720*/  IMAD.WIDE.U32 R20, R20, 0x4, R12.reuse ;  /* 0x0000000414147825 */ /* 0x100fe200078e000c */
[----:B------:R-:W5:Y:S03]  /*0730*/  LDG.E R14, desc[UR10][R14.64] ;  /* 0x0000000a0e0e7981 */ /* 0x000f66000c1e1900 */
[----:B------:R-:W-:Y:S02]  /*0740*/  IMAD.WIDE.U32 R12, R29, 0x4, R12 ;  /* 0x000000041d0c7825 */ /* 0x000fe400078e000c */
[----:B------:R-:W5:Y:S04]  /*0750*/  LDG.E R20, desc[UR10][R20.64] ;  /* 0x0000000a14147981 */ /* 0x000f68000c1e1900 */
[----:B------:R-:W5:Y:S01]  /*0760*/  LDG.E R12, desc[UR10][R12.64] ;  /* 0x0000000a0c0c7981 */ /* 0x000f62000c1e1900 */
[----:B------:R-:W-:-:S03]  /*0770*/  UIADD3 UR6, UPT, UPT, UR6, 0x10, URZ ;  /* 0x0000001006067890 */ /* 0x000fc6000fffe0ff */
[----:B------:R0:W-:Y:S04]  /*0780*/  STS [R19+0x14], R18 ;  /* 0x0000141213007388 */ /* 0x0001e80000000800 */
[----:B------:R0:W-:Y:S04]  /*0790*/  STS [R19+0x18], R23 ;  /* 0x0000181713007388 */ /* 0x0001e80000000800 */
[----:B------:R0:W-:Y:S01]  /*07a0*/  STS [R19+0x24], R24 ;  /* 0x0000241813007388 */ /* 0x0001e20000000800 */
[----:B------:R-:W-:-:S03]  /*07b0*/  ISETP.NE.AND P2, PT, R7, UR6, PT ;  /* 0x0000000607007c0c */ /* 0x000fc6000bf45270 */
[----:B--2---:R0:W-:Y:S04]  /*07c0*/  STS [R19+0x1c], R28 ;  /* 0x00001c1c13007388 */ /* 0x0041e80000000800 */
[----:B----4-:R0:W-:Y:S04]  /*07d0*/  STS [R19+0x20], R26 ;  /* 0x0000201a13007388 */ /* 0x0101e80000000800 */
[----:B---3--:R0:W-:Y:S04]  /*07e0*/  STS [R19+0x28], R22 ;  /* 0x0000281613007388 */ /* 0x0081e80000000800 */
[----:B-----5:R0:W-:Y:S04]  /*07f0*/  STS [R19+0x2c], R25 ;  /* 0x00002c1913007388 */ /* 0x0201e80000000800 */
[----:B------:R0:W-:Y:S04]  /*0800*/  STS [R19+0x30], R27 ;  /* 0x0000301b13007388 */ /* 0x0001e80000000800 */
[----:B------:R0:W-:Y:S04]  /*0810*/  STS [R19+0x34], R14 ;  /* 0x0000340e13007388 */ /* 0x0001e80000000800 */
[----:B------:R0:W-:Y:S04]  /*0820*/  STS [R19+0x38], R20 ;  /* 0x0000381413007388 */ /* 0x0001e80000000800 */
[----:B------:R0:W-:Y:S01]  /*0830*/  STS [R19+0x3c], R12 ;  /* 0x00003c0c13007388 */ /* 0x0001e20000000800 */
[----:B------:R-:W-:Y:S05]  /*0840*/  @P2 BRA `(.L_x_2) ;  /* 0xfffffff800e82947 */ /* 0x000fea000383ffff */
[----:B0-----:R-:W-:-:S07]  /*0850*/  MOV R22, R7 ;  /* 0x0000000700167202 */ /* 0x001fce0000000f00 */
.L_x_1:
[----:B------:R-:W-:-:S13]  /*0860*/  ISETP.NE.AND P2, PT, R5, RZ, PT ;  /* 0x000000ff0500720c */ /* 0x000fda0003f45270 */
[----:B------:R-:W-:Y:S05]  /*0870*/  @!P2 BRA `(.L_x_3) ;  /* 0x000000040064a947 */ /* 0x000fea0003800000 */
[----:B------:R-:W-:Y:S01]  /*0880*/  ISETP.NE.AND P2, PT, R6, RZ, PT ;  /* 0x000000ff0600720c */ /* 0x000fe20003f45270 */
[----:B------:R-:W-:-:S12]  /*0890*/  @!P0 BRA `(.L_x_4) ;  /* 0x00000000009c8947 */ /* 0x000fd80003800000 */
[----:B------:R-:W0:Y:S01]  /*08a0*/  LDC.64 R12, c[0x0][0x3b0] ;  /* 0x0000ec00ff0c7b82 */ /* 0x000e220000000a00 */
[----:B------:R-:W-:-:S04]  /*08b0*/  IMAD.IADD R15, R10, 0x1, R22 ;  /* 0x000000010a0f7824 */ /* 0x000fc800078e0216 */
[C---:B------:R-:W-:Y:S01]  /*08c0*/  VIADD R25, R15.reuse, 0x2 ;  /* 0x000000020f197836 */ /* 0x040fe20000000000 */
[C---:B------:R-:W-:Y:S01]  /*08d0*/  IADD3 R27, PT, PT, R15.reuse, 0x1, RZ ;  /* 0x000000010f1b7810 */ /* 0x040fe20007ffe0ff */
[C---:B------:R-:W-:Y:S01]  /*08e0*/  VIADD R19, R15.reuse, 0x4 ;  /* 0x000000040f137836 */ /* 0x040fe20000000000 */
[C---:B------:R-:W-:Y:S01]  /*08f0*/  IADD3 R21, PT, PT, R15.reuse, 0x3, RZ ;  /* 0x000000030f157810 */ /* 0x040fe20007ffe0ff */
[C---:B------:R-:W-:Y:S01]  /*0900*/  VIADD R28, R15.reuse, 0x6 ;  /* 0x000000060f1c7836 */ /* 0x040fe20000000000 */
[C---:B------:R-:W-:Y:S02]  /*0910*/  IADD3 R14, PT, PT, R15.reuse, 0x5, RZ ;  /* 0x000000050f0e7810 */ /* 0x040fe40007ffe0ff */
[C---:B------:R-:W-:Y:S01]  /*0920*/  IADD3 R29, PT, PT, R15.reuse, 0x7, RZ ;  /* 0x000000070f1d7810 */ /* 0x040fe20007ffe0ff */
[----:B0-----:R-:W-:-:S04]  /*0930*/  IMAD.WIDE.U32 R16, R15, 0x4, R12 ;  /* 0x000000040f107825 */ /* 0x001fc800078e000c */
[--C-:B------:R-:W-:Y:S01]  /*0940*/  IMAD.WIDE.U32 R26, R27, 0x4, R12.reuse ;  /* 0x000000041b1a7825 */ /* 0x100fe200078e000c */
[----:B------:R0:W2:Y:S03]  /*0950*/  LDG.E R23, desc[UR10][R16.64] ;  /* 0x0000000a10177981 */ /* 0x0000a6000c1e1900 */
[--C-:B------:R-:W-:Y:S02]  /*0960*/  IMAD.WIDE.U32 R24, R25, 0x4, R12.reuse ;  /* 0x0000000419187825 */ /* 0x100fe400078e000c */
[----:B------:R-:W3:Y:S02]  /*0970*/  LDG.E R26, desc[UR10][R26.64] ;  /* 0x0000000a1a1a7981 */ /* 0x000ee4000c1e1900 */
[--C-:B------:R-:W-:Y:S02]  /*0980*/  IMAD.WIDE.U32 R20, R21, 0x4, R12.reuse ;  /* 0x0000000415147825 */ /* 0x100fe400078e000c */
[----:B------:R1:W4:Y:S02]  /*0990*/  LDG.E R24, desc[UR10][R24.64] ;  /* 0x0000000a18187981 */ /* 0x000324000c1e1900 */
[----:B------:R-:W-:-:S02]  /*09a0*/  IMAD.WIDE.U32 R18, R19, 0x4, R12 ;  /* 0x0000000413127825 */ /* 0x000fc400078e000c */
[----:B------:R-:W5:Y:S02]  /*09b0*/  LDG.E R20, desc[UR10][R20.64] ;  /* 0x0000000a14147981 */ /* 0x000f64000c1e1900 */
[--C-:B------:R-:W-:Y:S02]  /*09c0*/  IMAD.WIDE.U32 R14, R14, 0x4, R12.reuse ;  /* 0x000000040e0e7825 */ /* 0x100fe400078e000c */
[----:B------:R-:W5:Y:S02]  /*09d0*/  LDG.E R18, desc[UR10][R18.64] ;  /* 0x0000000a12127981 */ /* 0x000f64000c1e1900 */
[--C-:B0-----:R-:W-:Y:S02]  /*09e0*/  IMAD.WIDE.U32 R16, R28, 0x4, R12.reuse ;  /* 0x000000041c107825 */ /* 0x101fe400078e000c */
[----:B------:R-:W5:Y:S02]  /*09f0*/  LDG.E R14, desc[UR10][R14.64] ;  /* 0x0000000a0e0e7981 */ /* 0x000f64000c1e1900 */
[----:B------:R-:W-:-:S02]  /*0a00*/  IMAD.WIDE.U32 R12, R29, 0x4, R12 ;  /* 0x000000041d0c7825 */ /* 0x000fc400078e000c */
[----:B------:R-:W5:Y:S04]  /*0a10*/  LDG.E R16, desc[UR10][R16.64] ;  /* 0x0000000a10107981 */ /* 0x000f68000c1e1900 */
[----:B------:R-:W5:Y:S01]  /*0a20*/  LDG.E R12, desc[UR10][R12.64] ;  /* 0x0000000a0c0c7981 */ /* 0x000f62000c1e1900 */
[----:B------:R-:W0:Y:S01]  /*0a30*/  S2UR UR7, SR_CgaCtaId ;  /* 0x00000000000779c3 */ /* 0x000e220000008800 */
[----:B------:R-:W-:Y:S01]  /*0a40*/  UMOV UR6, 0x400 ;  /* 0x0000040000067882 */ /* 0x000fe20000000000 */
[----:B-1----:R-:W-:Y:S01]  /*0a50*/  IMAD.IADD R25, R11, 0x1, R22 ;  /* 0x000000010b197824 */ /* 0x002fe200078e0216 */
[----:B0-----:R-:W-:-:S06]  /*0a60*/  ULEA UR6, UR7, UR6, 0x18 ;  /* 0x0000000607067291 */ /* 0x001fcc000f8ec0ff */
[----:B------:R-:W-:Y:S02]  /*0a70*/  LEA R25, R25, UR6, 0x2 ;  /* 0x0000000619197c11 */ /* 0x000fe4000f8e10ff */
[----:B------:R-:W-:-:S03]  /*0a80*/  IADD3 R22, PT, PT, R22, 0x8, RZ ;  /* 0x0000000816167810 */ /* 0x000fc60007ffe0ff */
[----:B--2---:R0:W-:Y:S04]  /*0a90*/  STS [R25], R23 ;  /* 0x0000001719007388 */ /* 0x0041e80000000800 */
[----:B---3--:R0:W-:Y:S04]  /*0aa0*/  STS [R25+0x4], R26 ;  /* 0x0000041a19007388 */ /* 0x0081e80000000800 */
[----:B----4-:R0:W-:Y:S04]  /*0ab0*/  STS [R25+0x8], R24 ;  /* 0x0000081819007388 */ /* 0x0101e80000000800 */
[----:B-----5:R0:W-:Y:S04]  /*0ac0*/  STS [R25+0xc], R20 ;  /* 0x00000c1419007388 */ /* 0x0201e80000000800 */
[----:B------:R0:W-:Y:S04]  /*0ad0*/  STS [R25+0x10], R18 ;  /* 0x0000101219007388 */ /* 0x0001e80000000800 */
[----:B------:R0:W-:Y:S04]  /*0ae0*/  STS [R25+0x14], R14 ;  /* 0x0000140e19007388 */ /* 0x0001e80000000800 */
[----:B------:R0:W-:Y:S04]  /*0af0*/  STS [R25+0x18], R16 ;  /* 0x0000181019007388 */ /* 0x0001e80000000800 */
[----:B------:R0:W-:Y:S02]  /*0b00*/  STS [R25+0x1c], R12 ;  /* 0x00001c0c19007388 */ /* 0x0001e40000000800 */
.L_x_4:
[----:B------:R-:W-:Y:S05]  /*0b10*/  @!P2 BRA `(.L_x_3) ;  /* 0x0000000000bca947 */ /* 0x000fea0003800000 */
[----:B------:R-:W-:Y:S01]  /*0b20*/  ISETP.NE.AND P2, PT, R8, RZ, PT ;  /* 0x000000ff0800720c */ /* 0x000fe20003f45270 */
[----:B------:R-:W-:-:S12]  /*0b30*/  @!P1 BRA `(.L_x_5) ;  /* 0x00000000005c9947 */ /* 0x000fd80003800000 */
[----:B0-----:R-:W0:Y:S01]  /*0b40*/  LDC.64 R14, c[0x0][0x3b0] ;  /* 0x0000ec00ff0e7b82 */ /* 0x001e220000000a00 */
[----:B------:R-:W-:-:S04]  /*0b50*/  IMAD.IADD R19, R10, 0x1, R22 ;  /* 0x000000010a137824 */ /* 0x000fc800078e0216 */
[C---:B------:R-:W-:Y:S01]  /*0b60*/  VIADD R13, R19.reuse, 0x2 ;  /* 0x00000002130d7836 */ /* 0x040fe20000000000 */
[C---:B------:R-:W-:Y:S02]  /*0b70*/  IADD3 R17, PT, PT, R19.reuse, 0x1, RZ ;  /* 0x0000000113117810 */ /* 0x040fe40007ffe0ff */
[C---:B------:R-:W-:Y:S01]  /*0b80*/  IADD3 R21, PT, PT, R19.reuse, 0x3, RZ ;  /* 0x0000000313157810 */ /* 0x040fe20007ffe0ff */
[----:B0-----:R-:W-:-:S04]  /*0b90*/  IMAD.WIDE.U32 R18, R19, 0x4, R14 ;  /* 0x0000000413127825 */ /* 0x001fc800078e000e */
[--C-:B------:R-:W-:Y:S02]  /*0ba0*/  IMAD.WIDE.U32 R16, R17, 0x4, R14.reuse ;  /* 0x0000000411107825 */ /* 0x100fe400078e000e */
[----:B------:R-:W2:Y:S02]  /*0bb0*/  LDG.E R18, desc[UR10][R18.64] ;  /* 0x0000000a12127981 */ /* 0x000ea4000c1e1900 */
[--C-:B------:R-:W-:Y:S02]  /*0bc0*/  IMAD.WIDE.U32 R12, R13, 0x4, R14.reuse ;  /* 0x000000040d0c7825 */ /* 0x100fe400078e000e */
[----:B------:R-:W3:Y:S02]  /*0bd0*/  LDG.E R16, desc[UR10][R16.64] ;  /* 0x0000000a10107981 */ /* 0x000ee4000c1e1900 */
[----:B------:R-:W-:Y:S02]  /*0be0*/  IMAD.WIDE.U32 R14, R21, 0x4, R14 ;  /* 0x00000004150e7825 */ /* 0x000fe400078e000e */
[----:B------:R-:W4:Y:S04]  /*0bf0*/  LDG.E R12, desc[UR10][R12.64] ;  /* 0x0000000a0c0c7981 */ /* 0x000f28000c1e1900 */
[----:B------:R-:W5:Y:S01]  /*0c00*/  LDG.E R14, desc[UR10][R14.64] ;  /* 0x0000000a0e0e7981 */ /* 0x000f62000c1e1900 */
[----:B------:R-:W0:Y:S01]  /*0c10*/  S2UR UR7, SR_CgaCtaId ;  /* 0x00000000000779c3 */ /* 0x000e220000008800 */
[----:B------:R-:W-:Y:S01]  /*0c20*/  UMOV UR6, 0x400 ;  /* 0x0000040000067882 */ /* 0x000fe20000000000 */
[----:B------:R-:W-:Y:S01]  /*0c30*/  IMAD.IADD R20, R11, 0x1, R22 ;  /* 0x000000010b147824 */ /* 0x000fe200078e0216 */
[----:B0-----:R-:W-:-:S06]  /*0c40*/  ULEA UR6, UR7, UR6, 0x18 ;  /* 0x0000000607067291 */ /* 0x001fcc000f8ec0ff */
[----:B------:R-:W-:Y:S02]  /*0c50*/  LEA R21, R20, UR6, 0x2 ;  /* 0x0000000614157c11 */ /* 0x000fe4000f8e10ff */
[----:B------:R-:W-:-:S03]  /*0c60*/  IADD3 R22, PT, PT, R22, 0x4, RZ ;  /* 0x0000000416167810 */ /* 0x000fc60007ffe0ff */
[----:B--2---:R1:W-:Y:S04]  /*0c70*/  STS [R21], R18 ;  /* 0x0000001215007388 */ /* 0x0043e80000000800 */
[----:B---3--:R1:W-:Y:S04]  /*0c80*/  STS [R21+0x4], R16 ;  /* 0x0000041015007388 */ /* 0x0083e80000000800 */
[----:B----4-:R1:W-:Y:S04]  /*0c90*/  STS [R21+0x8], R12 ;  /* 0x0000080c15007388 */ /* 0x0103e80000000800 */
[----:B-----5:R1:W-:Y:S02]  /*0ca0*/  STS [R21+0xc], R14 ;  /* 0x00000c0e15007388 */ /* 0x0203e40000000800 */
.L_x_5:
[----:B------:R-:W-:Y:S05]  /*0cb0*/  @!P2 BRA `(.L_x_3) ;  /* 0x000000000054a947 */ /* 0x000fea0003800000 */
[----:B01----:R-:W0:Y:S01]  /*0cc0*/  LDC.64 R12, c[0x0][0x3b0] ;  /* 0x0000ec00ff0c7b82 */ /* 0x003e220000000a00 */
[----:B------:R-:W-:-:S04]  /*0cd0*/  IMAD.IADD R17, R10, 0x1, R22 ;  /* 0x000000010a117824 */ /* 0x000fc800078e0216 */
[----:B0-----:R-:W-:-:S06]  /*0ce0*/  IMAD.WIDE.U32 R14, R17, 0x4, R12 ;  /* 0x00000004110e7825 */ /* 0x001fcc00078e000c */
[----:B------:R-:W2:Y:S01]  /*0cf0*/  LDG.E R14, desc[UR10][R14.64] ;  /* 0x0000000a0e0e7981 */ /* 0x000ea2000c1e1900 */
[----:B------:R-:W0:Y:S01]  /*0d00*/  S2UR UR7, SR_CgaCtaId ;  /* 0x00000000000779c3 */ /* 0x000e220000008800 */
[----:B------:R-:W-:Y:S01]  /*0d10*/  UMOV UR6, 0x400 ;  /* 0x0000040000067882 */ /* 0x000fe20000000000 */
[----:B------:R-:W-:Y:S02]  /*0d20*/  IADD3 R11, PT, PT, R11, R22, RZ ;  /* 0x000000160b0b7210 */ /* 0x000fe40007ffe0ff */
[----:B------:R-:W-:Y:S01]  /*0d30*/  ISETP.NE.AND P2, PT, R8, 0x1, PT ;  /* 0x000000010800780c */ /* 0x000fe20003f45270 */
[----:B0-----:R-:W-:-:S06]  /*0d40*/  ULEA UR6, UR7, UR6, 0x18 ;  /* 0x0000000607067291 */ /* 0x001fcc000f8ec0ff */
[----:B------:R-:W-:-:S05]  /*0d50*/  LEA R19, R11, UR6, 0x2 ;  /* 0x000000060b137c11 */ /* 0x000fca000f8e10ff */
[----:B--2---:R2:W-:Y:S01]  /*0d60*/  STS [R19], R14 ;  /* 0x0000000e13007388 */ /* 0x0045e20000000800 */
[----:B------:R-:W-:Y:S05]  /*0d70*/  @!P2 BRA `(.L_x_3) ;  /* 0x000000000024a947 */ /* 0x000fea0003800000 */
[----:B------:R-:W-:Y:S01]  /*0d80*/  ISETP.NE.AND P2, PT, R8, 0x2, PT ;  /* 0x000000020800780c */ /* 0x000fe20003f45270 */
[----:B------:R-:W-:-:S04]  /*0d90*/  VIADD R11, R17, 0x1 ;  /* 0x00000001110b7836 */ /* 0x000fc80000000000 */
[----:B------:R-:W-:-:S06]  /*0da0*/  IMAD.WIDE.U32 R10, R11, 0x4, R12 ;  /* 0x000000040b0a7825 */ /* 0x000fcc00078e000c */
[----:B------:R-:W3:Y:S02]  /*0db0*/  LDG.E R10, desc[UR10][R10.64] ;  /* 0x0000000a0a0a7981 */ /* 0x000ee4000c1e1900 */
[----:B------:R-:W-:-:S05]  /*0dc0*/  @P2 IADD3 R15, PT, PT, R17, 0x2, RZ ;  /* 0x00000002110f2810 */ /* 0x000fca0007ffe0ff */
[----:B------:R-:W-:-:S06]  /*0dd0*/  @P2 IMAD.WIDE.U32 R12, R15, 0x4, R12 ;  /* 0x000000040f0c2825 */ /* 0x000fcc00078e000c */
[----:B------:R-:W4:Y:S04]  /*0de0*/  @P2 LDG.E R12, desc[UR10][R12.64] ;  /* 0x0000000a0c0c2981 */ /* 0x000f28000c1e1900 */
[----:B---3--:R3:W-:Y:S04]  /*0df0*/  STS [R19+0x4], R10 ;  /* 0x0000040a13007388 */ /* 0x0087e80000000800 */
[----:B----4-:R3:W-:Y:S02]  /*0e00*/  @P2 STS [R19+0x8], R12 ;  /* 0x0000080c13002388 */ /* 0x0107e40000000800 */
.L_x_3:
[----:B------:R-:W-:Y:S05]  /*0e10*/  BRA.U UP1, `(.L_x_6) ;  /* 0xfffffff501347547 */ /* 0x000fea000b83ffff */
[----:B------:R-:W-:Y:S05]  /*0e20*/  BRA.U UP0, `(.L_x_7) ;  /* 0xfffffff500107547 */ /* 0x000fea000b83ffff */
.L_x_0:
[----:B------:R-:W4:Y:S01]  /*0e30*/  S2R R7, SR_CgaCtaId ;  /* 0x0000000000077919 */ /* 0x000f220000008800 */
[----:B------:R-:W5:Y:S01]  /*0e40*/  LDCU UR4, c[0x0][0x3ac] ;  /* 0x00007580ff0477ac */ /* 0x000f620008000800 */
[----:B------:R-:W-:Y:S01]  /*0e50*/  MOV R6, 0x400 ;  /* 0x0000040000067802 */ /* 0x000fe20000000f00 */
[----:B------:R-:W2:Y:S01]  /*0e60*/  S2R R5, SR_SWINHI ;  /* 0x0000000000057919 */ /* 0x000ea20000002f00 */
[----:B01----:R-:W-:Y:S01]  /*0e70*/  MOV R16, 0xef0 ;  /* 0x00000ef000107802 */ /* 0x003fe20000000f00 */
[----:B-----5:R-:W-:-:S04]  /*0e80*/  UIADD3 UR4, UPT, UPT, UR4, -0x1, URZ ;  /* 0xffffffff04047890 */ /* 0x020fc8000fffe0ff */
[----:B------:R-:W-:Y:S01]  /*0e90*/  ULEA.HI UR5, UR4, 0x1, URZ, 0x1f ;  /* 0x0000000104057891 */ /* 0x000fe2000f8ff8ff */
[----:B----4-:R-:W-:-:S04]  /*0ea0*/  LEA R6, R7, R6, 0x18 ;  /* 0x0000000607067211 */ /* 0x010fc800078ec0ff */
[----:B------:R-:W-:Y:S02]  /*0eb0*/  MOV R6, R6 ;  /* 0x0000000600067202 */ /* 0x000fe40000000f00 */
[----:B--2---:R-:W-:-:S03]  /*0ec0*/  MOV R7, R5 ;  /* 0x0000000500077202 */ /* 0x004fc60000000f00 */
[----:B------:R-:W-:-:S07]  /*0ed0*/  IMAD.WIDE.U32 R6, R4, 0x4, R6 ;  /* 0x0000000404067825 */ /* 0x000fce00078e0006 */
[----:B---3--:R-:W-:Y:S05]  /*0ee0*/  CALL.REL.NOINC `($_Z15medianfilt_cudaPf15medianfilt_args$_Z12kth_smallestIfjEKT_PS0_T0_S3_S3_) ;  /* 0x00000000001c7944 */ /* 0x008fea0003c00000 */
[----:B------:R-:W0:Y:S01]  /*0ef0*/  LDCU.64 UR6, c[0x0][0x388] ;  /* 0x00007100ff0677ac */ /* 0x000e220008000a00 */
[----:B------:R-:W1:Y:S01]  /*0f00*/  LDC.64 R4, c[0x0][0x380] ;  /* 0x0000e000ff047b82 */ /* 0x000e620000000a00 */
[----:B0-----:R-:W-:-:S04]  /*0f10*/  IMAD R3, R3, UR7, R0 ;  /* 0x0000000703037c24 */ /* 0x001fc8000f8e0200 */
[----:B------:R-:W-:-:S04]  /*0f20*/  IMAD R3, R3, UR6, R2 ;  /* 0x0000000603037c24 */ /* 0x000fc8000f8e0202 */
[----:B-1----:R-:W-:-:S05]  /*0f30*/  IMAD.WIDE.U32 R2, R3, 0x4, R4 ;  /* 0x0000000403027825 */ /* 0x002fca00078e0004 */
[----:B------:R-:W-:Y:S01]  /*0f40*/  STG.E desc[UR10][R2.64], R8 ;  /* 0x0000000802007986 */ /* 0x000fe2000c10190a */
[----:B------:R-:W-:Y:S05]  /*0f50*/  EXIT ;  /* 0x000000000000794d */ /* 0x000fea0003800000 */
        .type           $_Z15medianfilt_cudaPf15medianfilt_args$_Z12kth_smallestIfjEKT_PS0_T0_S3_S3_,@function
        .size           $_Z15medianfilt_cudaPf15medianfilt_args$_Z12kth_smallestIfjEKT_PS0_T0_S3_S3_,(.L_x_20 - $_Z15medianfilt_cudaPf15medianfilt_args$_Z12kth_smallestIfjEKT_PS0_T0_S3_S3_)
$_Z15medianfilt_cudaPf15medianfilt_args$_Z12kth_smallestIfjEKT_PS0_T0_S3_S3_:
[----:B------:R-:W-:Y:S01]  /*0f60*/  UIADD3 UR6, UPT, UPT, UR4, 0x1, URZ ;  /* 0x0000000104067890 */ /* 0x000fe2000fffe0ff */
[----:B------:R-:W-:Y:S01]  /*0f70*/  IMAD.MOV.U32 R8, RZ, RZ, 0x4f000000 ;  /* 0x4f000000ff087424 */ /* 0x000fe200078e00ff */
[----:B------:R-:W-:-:S04]  /*0f80*/  UIADD3 UR7, UPT, UPT, UR5, -0x1, URZ ;  /* 0xffffffff05077890 */ /* 0x000fc8000fffe0ff */
[----:B------:R-:W-:-:S09]  /*0f90*/  UISETP.GE.U32.AND UP0, UPT, UR7, UR6, UPT ;  /* 0x000000060700728c */ /* 0x000fd2000bf06070 */
[----:B------:R-:W-:Y:S05]  /*0fa0*/  BRA.U UP0, `(.L_x_8) ;  /* 0x0000000100f07547 */ /* 0x000fea000b800000 */
[----:B------:R-:W-:Y:S01]  /*0fb0*/  HFMA2 R4, -RZ, RZ, 0, 0 ;  /* 0x00000000ff047431 */ /* 0x000fe200000001ff */
[----:B------:R-:W-:Y:S01]  /*0fc0*/  BSSY.RECONVERGENT B0, `(.L_x_8) ;  /* 0x000003a000007945 */ /* 0x000fe20003800200 */
[----:B------:R-:W-:Y:S01]  /*0fd0*/  MOV R14, R6 ;  /* 0x00000006000e7202 */ /* 0x000fe20000000f00 */
[----:B------:R-:W-:Y:S01]  /*0fe0*/  IMAD.U32 R5, RZ, RZ, UR4 ;  /* 0x00000004ff057e24 */ /* 0x000fe2000f8e00ff */
[----:B------:R-:W-:Y:S01]  /*0ff0*/  MOV R7, UR5 ;  /* 0x0000000500077c02 */ /* 0x000fe20008000f00 */
[----:B------:R-:W-:-:S07]  /*1000*/  IMAD.U32 R6, RZ, RZ, UR7 ;  /* 0x00000007ff067e24 */ /* 0x000fce000f8e00ff */
.L_x_18:
[----:B------:R-:W-:Y:S01]  /*1010*/  BSSY.RELIABLE B1, `(.L_x_9) ;  /* 0x000002a000017945 */ /* 0x000fe20003800100 */
[----:B0-----:R-:W-:-:S07]  /*1020*/  LEA R17, R4, R14, 0x2 ;  /* 0x0000000e04117211 */ /* 0x001fce00078e10ff */
.L_x_16:
[C---:B01----:R-:W-:Y:S01]  /*1030*/  IMAD R19, R5.reuse, 0x4, R14 ;  /* 0x0000000405137824 */ /* 0x043fe200078e020e */
[----:B------:R-:W-:Y:S01]  /*1040*/  IADD3 R21, PT, PT, R5, -0x1, RZ ;  /* 0xffffffff05157810 */ /* 0x000fe20007ffe0ff */
[----:B------:R-:W-:Y:S01]  /*1050*/  BSSY.RECONVERGENT B2, `(.L_x_10) ;  /* 0x0000016000027945 */ /* 0x000fe20003800200 */
[----:B------:R-:W-:Y:S02]  /*1060*/  MOV R11, R4 ;  /* 0x00000004000b7202 */ /* 0x000fe40000000f00 */
[----:B------:R0:W1:Y:S01]  /*1070*/  LDS R9, [R19] ;  /* 0x0000000013097984 */ /* 0x0000620000000800 */
[----:B------:R-:W-:-:S13]  /*1080*/  ISETP.GT.U32.AND P0, PT, R4, R21, PT ;  /* 0x000000150400720c */ /* 0x000fda0003f04070 */
[----:B0-----:R-:W-:Y:S05]  /*1090*/  @P0 BRA `(.L_x_11) ;  /* 0x0000000000440947 */ /* 0x001fea0003800000 */
[----:B------:R-:W-:Y:S01]  /*10a0*/  BSSY.RECONVERGENT B3, `(.L_x_12) ;  /* 0x000000f000037945 */ /* 0x000fe20003800200 */
[----:B------:R-:W-:Y:S01]  /*10b0*/  IMAD.MOV.U32 R10, RZ, RZ, R17 ;  /* 0x000000ffff0a7224 */ /* 0x000fe200078e0011 */
[-C--:B------:R-:W-:Y:S02]  /*10c0*/  MOV R12, R4.reuse ;  /* 0x00000004000c7202 */ /* 0x080fe40000000f00 */
[----:B------:R-:W-:-:S07]  /*10d0*/  MOV R11, R4 ;  /* 0x00000004000b7202 */ /* 0x000fce0000000f00 */
.L_x_13:
[----:B------:R-:W1:Y:S01]  /*10e0*/  LDS R18, [R10] ;  /* 0x000000000a127984 */ /* 0x000e620000000800 */
[----:B------:R-:W-:-:S04]  /*10f0*/  IADD3 R12, PT, PT, R12, 0x1, RZ ;  /* 0x000000010c0c7810 */ /* 0x000fc80007ffe0ff */
[----:B------:R-:W-:Y:S02]  /*1100*/  ISETP.GT.U32.AND P1, PT, R12, R21, PT ;  /* 0x000000150c00720c */ /* 0x000fe40003f24070 */
[----:B-1----:R-:W-:-:S13]  /*1110*/  FSETP.GTU.AND P0, PT, R18, R9, PT ;  /* 0x000000091200720b */ /* 0x002fda0003f0c000 */
[C---:B------:R-:W-:Y:S01]  /*1120*/  @!P0 IMAD R13, R11.reuse, 0x4, R14 ;  /* 0x000000040b0d8824 */ /* 0x040fe200078e020e */
[----:B------:R-:W-:-:S04]  /*1130*/  @!P0 IADD3 R11, PT, PT, R11, 0x1, RZ ;  /* 0x000000010b0b8810 */ /* 0x000fc80007ffe0ff */
[----:B------:R-:W0:Y:S04]  /*1140*/  @!P0 LDS R15, [R13] ;  /* 0x000000000d0f8984 */ /* 0x000e280000000800 */
[----:B------:R-:W-:Y:S04]  /*1150*/  @!P0 STS [R13], R18 ;  /* 0x000000120d008388 */ /* 0x000fe80000000800 */
[----:B0-----:R0:W-:Y:S02]  /*1160*/  @!P0 STS [R10], R15 ;  /* 0x0000000f0a008388 */ /* 0x0011e40000000800 */
[----:B0-----:R-:W-:Y:S01]  /*1170*/  VIADD R10, R10, 0x4 ;  /* 0x000000040a0a7836 */ /* 0x001fe20000000000 */
[----:B------:R-:W-:Y:S06]  /*1180*/  @!P1 BRA `(.L_x_13) ;  /* 0xfffffffc00d49947 */ /* 0x000fec000383ffff */
[----:B------:R-:W-:Y:S05]  /*1190*/  BSYNC.RECONVERGENT B3 ;  /* 0x0000000000037941 */ /* 0x000fea0003800200 */
.L_x_12:
[----:B------:R0:W2:Y:S02]  /*11a0*/  LDS R9, [R19] ;  /* 0x0000000013097984 */ /* 0x0000a40000000800 */
.L_x_11:
[----:B------:R-:W-:Y:S05]  /*11b0*/  BSYNC.RECONVERGENT B2 ;  /* 0x0000000000027941 */ /* 0x000fea0003800200 */
.L_x_10:
[C---:B------:R-:W-:Y:S02]  /*11c0*/  LEA R12, R11.reuse, R14, 0x2 ;  /* 0x0000000e0b0c7211 */ /* 0x040fe400078e10ff */
[----:B------:R-:W-:-:S03]  /*11d0*/  IADD3 R13, PT, PT, R11, -R4, RZ ;  /* 0x800000040b0d7210 */ /* 0x000fc60007ffe0ff */
[----:B------:R-:W3:Y:S01]  /*11e0*/  LDS R10, [R12] ;  /* 0x000000000c0a7984 */ /* 0x000ee20000000800 */
[----:B------:R-:W-:-:S03]  /*11f0*/  ISETP.NE.AND P0, PT, R13, R6, PT ;  /* 0x000000060d00720c */ /* 0x000fc60003f05270 */
[----:B-12---:R1:W-:Y:S10]  /*1200*/  STS [R12], R9 ;  /* 0x000000090c007388 */ /* 0x0063f40000000800 */
[----:B------:R-:W-:Y:S05]  /*1210*/  @!P0 BREAK.RELIABLE B1 ;  /* 0x0000000000018942 */ /* 0x000fea0003800100 */
[----:B---3--:R1:W-:Y:S01]  /*1220*/  STS [R19], R10 ;  /* 0x0000000a13007388 */ /* 0x0083e20000000800 */
[----:B------:R-:W-:Y:S05]  /*1230*/  @!P0 BRA `(.L_x_14) ;  /* 0x0000000000448947 */ /* 0x000fea0003800000 */
[----:B------:R-:W-:-:S13]  /*1240*/  ISETP.GT.U32.AND P0, PT, R13, R6, PT ;  /* 0x000000060d00720c */ /* 0x000fda0003f04070 */
[----:B------:R-:W-:Y:S05]  /*1250*/  @!P0 BRA `(.L_x_15) ;  /* 0x0000000000148947 */ /* 0x000fea0003800000 */
[----:B------:R-:W-:Y:S01]  /*1260*/  ISETP.GE.U32.AND P0, PT, R6, R13, PT ;  /* 0x0000000d0600720c */ /* 0x000fe20003f06070 */
[----:B------:R-:W-:-:S12]  /*1270*/  VIADD R5, R11, 0xffffffff ;  /* 0xffffffff0b057836 */ /* 0x000fd80000000000 */
[----:B------:R-:W-:Y:S05]  /*1280*/  @P0 BREAK.RELIABLE B1 ;  /* 0x0000000000010942 */ /* 0x000fea0003800100 */
[----:B------:R-:W-:Y:S05]  /*1290*/  @!P0 BRA `(.L_x_16) ;  /* 0xfffffffc00648947 */ /* 0x000fea000383ffff */
[----:B------:R-:W-:Y:S05]  /*12a0*/  BRA `(.L_x_17) ;  /* 0x00000000002c7947 */ /* 0x000fea0003800000 */
.L_x_15:
[----:B------:R-:W-:Y:S05]  /*12b0*/  BSYNC.RELIABLE B1 ;  /* 0x0000000000017941 */ /* 0x000fea0003800100 */
.L_x_9:
[----:B------:R-:W-:Y:S02]  /*12c0*/  LOP3.LUT R6, RZ, R11, RZ, 0x33, !PT ;  /* 0x0000000bff067212 */ /* 0x000fe400078e33ff */
[----:B-1----:R-:W-:Y:S02]  /*12d0*/  IADD3 R10, PT, PT, R11, 0x1, RZ ;  /* 0x000000010b0a7810 */ /* 0x002fe40007ffe0ff */
[----:B------:R-:W-:Y:S02]  /*12e0*/  IADD3 R7, PT, PT, R6, R4, R7 ;  /* 0x0000000406077210 */ /* 0x000fe40007ffe007 */
[--C-:B------:R-:W-:Y:S01]  /*12f0*/  IADD3 R9, PT, PT, R5, 0x1, -R10.reuse ;  /* 0x0000000105097810 */ /* 0x100fe20007ffe80a */
[----:B------:R-:W-:Y:S01]  /*1300*/  IMAD.MOV.U32 R4, RZ, RZ, R10 ;  /* 0x000000ffff047224 */ /* 0x000fe200078e000a */
[----:B------:R-:W-:-:S04]  /*1310*/  IADD3 R6, PT, PT, R7, -0x1, RZ ;  /* 0xffffffff07067810 */ /* 0x000fc80007ffe0ff */
[----:B------:R-:W-:-:S13]  /*1320*/  ISETP.GE.U32.AND P0, PT, R6, R9, PT ;  /* 0x000000090600720c */ /* 0x000fda0003f06070 */
[----:B------:R-:W-:Y:S05]  /*1330*/  @!P0 BRA `(.L_x_18) ;  /* 0xfffffffc00348947 */ /* 0x000fea000383ffff */
[----:B------:R-:W-:Y:S05]  /*1340*/  BRA `(.L_x_17) ;  /* 0x0000000000047947 */ /* 0x000fea0003800000 */
.L_x_14:
[----:B------:R2:W3:Y:S02]  /*1350*/  LDS R8, [R12] ;  /* 0x000000000c087984 */ /* 0x0004e40000000800 */
.L_x_17:
[----:B------:R-:W-:Y:S05]  /*1360*/  BSYNC.RECONVERGENT B0 ;  /* 0x0000000000007941 */ /* 0x000fea0003800200 */
.L_x_8:
[----:B------:R-:W-:Y:S01]  /*1370*/  HFMA2 R5, -RZ, RZ, 0, 0 ;  /* 0x00000000ff057431 */ /* 0x000fe200000001ff */
[----:B------:R-:W-:-:S04]  /*1380*/  MOV R4, R16 ;  /* 0x0000001000047202 */ /* 0x000fc80000000f00 */
[----:B0123--:R-:W-:Y:S05]  /*1390*/  RET.REL.NODEC R4 `(_Z15medianfilt_cudaPf15medianfilt_args) ;  /* 0xffffffec04187950 */ /* 0x00ffea0003c3ffff */
.L_x_19:
[----:B------:R-:W-:-:S00]  /*13a0*/  BRA `(.L_x_19) ;  /* 0xfffffffc00fc7947 */ /* 0x000fc0000383ffff */
[----:B------:R-:W-:-:S00]  /*13b0*/  NOP ;  /* 0x0000000000007918 */ /* 0x000fc00000000000 */
        /* <DEDUP_REMOVED lines=12> */
.L_x_20:


//--------------------- .nv.shared._Z15medianfilt_cudaPf15medianfilt_args --------------------------
	.section	.nv.shared._Z15medianfilt_cudaPf15medianfilt_args,"aw",@nobits
	.sectionflags	@""
	.align	16
	.zero		1024


//--------------------- .nv.shared.reserved.0     --------------------------
	.section	.nv.shared.reserved.0,"aw",@nobits
	.weak		__nv_reservedSMEM_offset_0_alias
	.size		__nv_reservedSMEM_offset_0_alias, 0, 64
	.other		__nv_reservedSMEM_offset_0_alias,@"STO_CUDA_RESERVED_SHARED STV_DEFAULT"
__nv_reservedSMEM_offset_0_alias:
	.zero		0
	.zero		64


//--------------------- .nv.constant0._Z15medianfilt_cudaPf15medianfilt_args --------------------------
	.section	.nv.constant0._Z15medianfilt_cudaPf15medianfilt_args,"a",@progbits
	.sectionflags	@""
	.align	4
.nv.constant0._Z15medianfilt_cudaPf15medianfilt_args:
	.zero		952


//--------------------- SYMBOLS --------------------------

	.type		.nv.reservedSmem.offset0,@object
	.size		.nv.reservedSmem.offset0,0x4
	.type		.nv.reservedSmem.cap,@object
	.size		.nv.reservedSmem.cap,0x4
